	.headerflags	@"EF_CUDA_TEXMODE_UNIFIED EF_CUDA_64BIT_ADDRESS EF_CUDA_ACCELERATORS EF_CUDA_SM90 EF_CUDA_VIRTUAL_SM(EF_CUDA_SM90)"
	.elftype	@"ET_EXEC"


//--------------------- .nv.info                  --------------------------
	.section	.nv.info,"",@"SHT_CUDA_INFO"
	.align	4


	//----- nvinfo : EIATTR_REGCOUNT
	.align		4
        /*0000*/ 	.byte	0x04, 0x2f
        /*0002*/ 	.short	(.L_1 - .L_0)
	.align		4
.L_0:
        /*0004*/ 	.word	index@(triton_poi_fused_convolution_div_max_pool2d_with_indices_relu_sub_7)
        /*0008*/ 	.word	0x0000000c


	//----- nvinfo : EIATTR_MIN_STACK_SIZE
	.align		4
.L_1:
        /*000c*/ 	.byte	0x04, 0x12
        /*000e*/ 	.short	(.L_3 - .L_2)
	.align		4
.L_2:
        /*0010*/ 	.word	index@(triton_poi_fused_convolution_div_max_pool2d_with_indices_relu_sub_7)
        /*0014*/ 	.word	0x00000000


	//----- nvinfo : EIATTR_FRAME_SIZE
	.align		4
.L_3:
        /*0018*/ 	.byte	0x04, 0x11
        /*001a*/ 	.short	(.L_5 - .L_4)
	.align		4
.L_4:
        /*001c*/ 	.word	index@(triton_poi_fused_convolution_div_max_pool2d_with_indices_relu_sub_7)
        /*0020*/ 	.word	0x00000000


	//----- nvinfo : EIATTR_MIN_STACK_SIZE
	.align		4
.L_5:
        /*0024*/ 	.byte	0x04, 0x12
        /*0026*/ 	.short	(.L_7 - .L_6)
	.align		4
.L_6:
        /*0028*/ 	.word	index@(triton_poi_fused_convolution_div_max_pool2d_with_indices_relu_sub_7)
        /*002c*/ 	.word	0x00000000
.L_7:


//--------------------- .nv.info.triton_poi_fused_convolution_div_max_pool2d_with_indices_relu_sub_7 --------------------------
	.section	.nv.info.triton_poi_fused_convolution_div_max_pool2d_with_indices_relu_sub_7,"",@"SHT_CUDA_INFO"
	.sectionflags	@""
	.align	4


	//----- nvinfo : EIATTR_CUDA_API_VERSION
	.align		4
        /*0000*/ 	.byte	0x04, 0x37
        /*0002*/ 	.short	(.L_9 - .L_8)
.L_8:
        /*0004*/ 	.word	0x0000007c


	//----- nvinfo : EIATTR_KPARAM_INFO
	.align		4
.L_9:
        /*0008*/ 	.byte	0x04, 0x17
        /*000a*/ 	.short	(.L_11 - .L_10)
.L_10:
        /*000c*/ 	.word	0x00000000
        /*0010*/ 	.short	0x0002
        /*0012*/ 	.short	0x0010
        /*0014*/ 	.byte	0x00, 0xf0, 0x11, 0x00


	//----- nvinfo : EIATTR_KPARAM_INFO
	.align		4
.L_11:
        /*0018*/ 	.byte	0x04, 0x17
        /*001a*/ 	.short	(.L_13 - .L_12)
.L_12:
        /*001c*/ 	.word	0x00000000
        /*0020*/ 	.short	0x0001
        /*0022*/ 	.short	0x0008
        /*0024*/ 	.byte	0x00, 0xf4, 0x21, 0x00


	//----- nvinfo : EIATTR_KPARAM_INFO
	.align		4
.L_13:
        /*0028*/ 	.byte	0x04, 0x17
        /*002a*/ 	.short	(.L_15 - .L_14)
.L_14:
        /*002c*/ 	.word	0x00000000
        /*0030*/ 	.short	0x0000
        /*0032*/ 	.short	0x0000
        /*0034*/ 	.byte	0x00, 0xf4, 0x21, 0x00


	//----- nvinfo : EIATTR_SPARSE_MMA_MASK
	.align		4
.L_15:
        /*0038*/ 	.byte	0x03, 0x50
        /*003a*/ 	.short	0x0000


	//----- nvinfo : EIATTR_MAXREG_COUNT
	.align		4
        /*003c*/ 	.byte	0x03, 0x1b
        /*003e*/ 	.short	0x00ff


	//----- nvinfo : EIATTR_EXIT_INSTR_OFFSETS
	.align		4
        /*0040*/ 	.byte	0x04, 0x1c
        /*0042*/ 	.short	(.L_17 - .L_16)


	//   ....[0]....
.L_16:
        /*0044*/ 	.word	0x00000190


	//----- nvinfo : EIATTR_REQNTID
	.align		4
.L_17:
        /*0048*/ 	.byte	0x04, 0x10
        /*004a*/ 	.short	(.L_19 - .L_18)
.L_18:
        /*004c*/ 	.word	0x00000100
        /*0050*/ 	.word	0x00000001
        /*0054*/ 	.word	0x00000001


	//----- nvinfo : EIATTR_CBANK_PARAM_SIZE
	.align		4
.L_19:
        /*0058*/ 	.byte	0x03, 0x19
        /*005a*/ 	.short	0x0014


	//----- nvinfo : EIATTR_PARAM_CBANK
	.align		4
        /*005c*/ 	.byte	0x04, 0x0a
        /*005e*/ 	.short	(.L_21 - .L_20)
	.align		4
.L_20:
        /*0060*/ 	.word	index@(.nv.constant0.triton_poi_fused_convolution_div_max_pool2d_with_indices_relu_sub_7)
        /*0064*/ 	.short	0x0210
        /*0066*/ 	.short	0x0014


	//----- nvinfo : EIATTR_SW_WAR
	.align		4
.L_21:
        /*0068*/ 	.byte	0x04, 0x36
        /*006a*/ 	.short	(.L_23 - .L_22)
.L_22:
        /*006c*/ 	.word	0x00000008
.L_23:


//--------------------- .nv.callgraph             --------------------------
	.section	.nv.callgraph,"",@"SHT_CUDA_CALLGRAPH"
	.align	4
	.sectionentsize	8
	.align		4
        /*0000*/ 	.word	0x00000000
	.align		4
        /*0004*/ 	.word	0xffffffff
	.align		4
        /*0008*/ 	.word	0x00000000
	.align		4
        /*000c*/ 	.word	0xfffffffe
	.align		4
        /*0010*/ 	.word	0x00000000
	.align		4
        /*0014*/ 	.word	0xfffffffd
	.align		4
        /*0018*/ 	.word	0x00000000
	.align		4
        /*001c*/ 	.word	0xfffffffc


//--------------------- .text.triton_poi_fused_convolution_div_max_pool2d_with_indices_relu_sub_7 --------------------------
	.section	.text.triton_poi_fused_convolution_div_max_pool2d_with_indices_relu_sub_7,"ax",@progbits
	.align	128
        .global         triton_poi_fused_convolution_div_max_pool2d_with_indices_relu_sub_7
        .type           triton_poi_fused_convolution_div_max_pool2d_with_indices_relu_sub_7,@function
        .size           triton_poi_fused_convolution_div_max_pool2d_with_indices_relu_sub_7,(.L_x_1 - triton_poi_fused_convolution_div_max_pool2d_with_indices_relu_sub_7)
        .other          triton_poi_fused_convolution_div_max_pool2d_with_indices_relu_sub_7,@"STO_CUDA_ENTRY STV_DEFAULT"
triton_poi_fused_convolution_div_max_pool2d_with_indices_relu_sub_7:
.text.triton_poi_fused_convolution_div_max_pool2d_with_indices_relu_sub_7:
[----:B------:R-:W-:Y:S01]  /*0000*/  LDC R1, c[0x0][0x28] ;  /* 0x00000a00ff017b82 */ /* 0x000fe20000000800 */
[----:B------:R-:W1:Y:S07]  /*0010*/  S2R R0, SR_TID.X ;  /* 0x0000000000007919 */ /* 0x000e6e0000002100 */
[----:B------:R-:W2:Y:S01]  /*0020*/  LDC.64 R4, c[0x0][0x218] ;  /* 0x00008600ff047b82 */ /* 0x000ea20000000a00 */
[----:B------:R-:W-:Y:S01]  /*0030*/  ULDC.64 UR4, c[0x0][0x208] ;  /* 0x0000820000047ab9 */ /* 0x000fe20000000a00 */
[----:B------:R-:W3:Y:S06]  /*0040*/  S2R R7, SR_CTAID.X ;  /* 0x0000000000077919 */ /* 0x000eec0000002500 */
[----:B------:R-:W4:Y:S01]  /*0050*/  LDC.64 R2, c[0x0][0x210] ;  /* 0x00008400ff027b82 */ /* 0x000f220000000a00 */
[----:B-1----:R-:W-:Y:S01]  /*0060*/  IMAD.SHL.U32 R0, R0, 0x2, RZ ;  /* 0x0000000200007824 */ /* 0x002fe200078e00ff */
[----:B---3--:R-:W-:-:S04]  /*0070*/  SHF.R.S32.HI R6, RZ, 0x16, R7 ;  /* 0x00000016ff067819 */ /* 0x008fc80000011407 */
[----:B------:R-:W-:-:S05]  /*0080*/  LOP3.LUT R0, R0, 0x1fe, RZ, 0xc0, !PT ;  /* 0x000001fe00007812 */ /* 0x000fca00078ec0ff */
[----:B------:R-:W-:Y:S01]  /*0090*/  IMAD R7, R7, 0x200, R0 ;  /* 0x0000020007077824 */ /* 0x000fe200078e0200 */
[----:B------:R-:W-:-:S03]  /*00a0*/  SGXT R0, R6, 0x1 ;  /* 0x000000010600781a */ /* 0x000fc60000000200 */
[----:B----4-:R-:W-:Y:S01]  /*00b0*/  IMAD.WIDE R2, R7, 0x4, R2 ;  /* 0x0000000407027825 */ /* 0x010fe200078e0202 */
[----:B------:R-:W-:-:S04]  /*00c0*/  LEA.HI R0, R0, R7, RZ, 0x7 ;  /* 0x0000000700007211 */ /* 0x000fc800078f38ff */
[----:B------:R-:W-:-:S05]  /*00d0*/  LOP3.LUT R0, R0, 0xffffff80, RZ, 0xc0, !PT ;  /* 0xffffff8000007812 */ /* 0x000fca00078ec0ff */
[----:B------:R-:W-:Y:S02]  /*00e0*/  IMAD.IADD R9, R7, 0x1, -R0 ;  /* 0x0000000107097824 */ /* 0x000fe400078e0a00 */
[----:B------:R-:W3:Y:S02]  /*00f0*/  LDG.E.64 R6, desc[UR4][R2.64] ;  /* 0x0000000402067981 */ /* 0x000ee4000c1e1b00 */
[----:B--2---:R-:W-:-:S06]  /*0100*/  IMAD.WIDE R4, R9, 0x4, R4 ;  /* 0x0000000409047825 */ /* 0x004fcc00078e0204 */
[----:B------:R-:W3:Y:S02]  /*0110*/  LDG.E.EL.64 R4, desc[UR4][R4.64] ;  /* 0x0000000404047981 */ /* 0x000ee4000c2e1b00 */
[C---:B---3--:R-:W-:Y:S01]  /*0120*/  FSETP.GEU.AND P0, PT, R6.reuse, -R4, PT ;  /* 0x800000040600720b */ /* 0x048fe20003f0e000 */
[----:B------:R-:W-:Y:S01]  /*0130*/  FADD R6, R6, R4 ;  /* 0x0000000406067221 */ /* 0x000fe20000000000 */
[C---:B------:R-:W-:Y:S01]  /*0140*/  FADD R0, R7.reuse, R5 ;  /* 0x0000000507007221 */ /* 0x040fe20000000000 */
[----:B------:R-:W-:-:S03]  /*0150*/  FSETP.GEU.AND P1, PT, R7, -R5, PT ;  /* 0x800000050700720b */ /* 0x000fc60003f2e000 */
[----:B------:R-:W-:Y:S02]  /*0160*/  FSEL R6, R6, RZ, P0 ;  /* 0x000000ff06067208 */ /* 0x000fe40000000000 */
[----:B------:R-:W-:-:S05]  /*0170*/  FSEL R7, R0, RZ, P1 ;  /* 0x000000ff00077208 */ /* 0x000fca0000800000 */
[----:B------:R-:W-:Y:S01]  /*0180*/  STG.E.64 desc[UR4][R2.64], R6 ;  /* 0x0000000602007986 */ /* 0x000fe2000c101b04 */
[----:B------:R-:W-:Y:S05]  /*0190*/  EXIT ;  /* 0x000000000000794d */ /* 0x000fea0003800000 */
.L_x_0:
[----:B------:R-:W-:-:S00]  /*01a0*/  BRA `(.L_x_0) ;  /* 0xfffffffc00fc7947 */ /* 0x000fc0000383ffff */
[----:B------:R-:W-:-:S00]  /*01b0*/  NOP ;  /* 0x0000000000007918 */ /* 0x000fc00000000000 */
        /* <DEDUP_REMOVED lines=12> */
.L_x_1:


//--------------------- .nv.constant0.triton_poi_fused_convolution_div_max_pool2d_with_indices_relu_sub_7 --------------------------
	.section	.nv.constant0.triton_poi_fused_convolution_div_max_pool2d_with_indices_relu_sub_7,"a",@progbits
	.sectionflags	@""
	.align	4
.nv.constant0.triton_poi_fused_convolution_div_max_pool2d_with_indices_relu_sub_7:
	.zero		548
